//
// Generated by NVIDIA NVVM Compiler
//
// Compiler Build ID: CL-36424714
// Cuda compilation tools, release 13.0, V13.0.88
// Based on NVVM 20.0.0
//

.version 9.0
.target sm_100
.address_size 64

	// .globl	_Z17matrix_mul_kernelPiS_S_
.global .align 4 .b8 precalc_xorwow_matrix[102400];
.global .align 4 .b8 precalc_xorwow_offset_matrix[102400];
.global .align 4 .b8 mrg32k3aM1[2304];
.global .align 4 .b8 mrg32k3aM2[2304];
.global .align 4 .b8 mrg32k3aM1SubSeq[2016];
.global .align 4 .b8 mrg32k3aM2SubSeq[2016];
.global .align 4 .b8 mrg32k3aM1Seq[2304];
.global .align 4 .b8 mrg32k3aM2Seq[2304];
.const .align 8 .b8 __cr_lgamma_table[72];

.visible .entry _Z17matrix_mul_kernelPiS_S_(
	.param .u64 .ptr .align 1 _Z17matrix_mul_kernelPiS_S__param_0,
	.param .u64 .ptr .align 1 _Z17matrix_mul_kernelPiS_S__param_1,
	.param .u64 .ptr .align 1 _Z17matrix_mul_kernelPiS_S__param_2
)
{
	.reg .pred 	%p<5>;
	.reg .b32 	%r<44>;
	.reg .b64 	%rd<18>;

	ld.param.u64 	%rd5, [_Z17matrix_mul_kernelPiS_S__param_0];
	ld.param.u64 	%rd6, [_Z17matrix_mul_kernelPiS_S__param_1];
	ld.param.u64 	%rd7, [_Z17matrix_mul_kernelPiS_S__param_2];
	mov.u32 	%r10, %ctaid.x;
	mov.u32 	%r11, %ntid.x;
	mov.u32 	%r12, %tid.x;
	mad.lo.s32 	%r1, %r10, %r11, %r12;
	mov.u32 	%r13, %ctaid.y;
	mov.u32 	%r14, %ntid.y;
	mov.u32 	%r15, %tid.y;
	mad.lo.s32 	%r2, %r13, %r14, %r15;
	setp.gt.u32 	%p1, %r2, 999;
	setp.gt.s32 	%p2, %r1, 999;
	or.pred  	%p3, %p1, %p2;
	@%p3 bra 	$L__BB0_4;
	mul.lo.s32 	%r3, %r2, 1000;
	mul.wide.u32 	%rd8, %r3, 4;
	cvta.to.global.u64 	%rd9, %rd5;
	add.s64 	%rd10, %rd8, %rd9;
	add.s64 	%rd17, %rd10, 16;
	cvta.to.global.u64 	%rd11, %rd6;
	add.s64 	%rd2, %rd11, 16000;
	mov.b32 	%r42, 0;
	mov.u32 	%r41, %r1;
	mov.u32 	%r43, %r42;
$L__BB0_2:
	mul.wide.s32 	%rd12, %r41, 4;
	add.s64 	%rd13, %rd2, %rd12;
	ld.global.u32 	%r17, [%rd17+-16];
	ld.global.u32 	%r18, [%rd13+-16000];
	mad.lo.s32 	%r19, %r18, %r17, %r43;
	ld.global.u32 	%r20, [%rd17+-12];
	ld.global.u32 	%r21, [%rd13+-12000];
	mad.lo.s32 	%r22, %r21, %r20, %r19;
	ld.global.u32 	%r23, [%rd17+-8];
	ld.global.u32 	%r24, [%rd13+-8000];
	mad.lo.s32 	%r25, %r24, %r23, %r22;
	ld.global.u32 	%r26, [%rd17+-4];
	ld.global.u32 	%r27, [%rd13+-4000];
	mad.lo.s32 	%r28, %r27, %r26, %r25;
	ld.global.u32 	%r29, [%rd17];
	ld.global.u32 	%r30, [%rd13];
	mad.lo.s32 	%r31, %r30, %r29, %r28;
	ld.global.u32 	%r32, [%rd17+4];
	ld.global.u32 	%r33, [%rd13+4000];
	mad.lo.s32 	%r34, %r33, %r32, %r31;
	ld.global.u32 	%r35, [%rd17+8];
	ld.global.u32 	%r36, [%rd13+8000];
	mad.lo.s32 	%r37, %r36, %r35, %r34;
	ld.global.u32 	%r38, [%rd17+12];
	ld.global.u32 	%r39, [%rd13+12000];
	mad.lo.s32 	%r43, %r39, %r38, %r37;
	add.s32 	%r42, %r42, 8;
	add.s64 	%rd17, %rd17, 32;
	add.s32 	%r41, %r41, 8000;
	setp.ne.s32 	%p4, %r42, 1000;
	@%p4 bra 	$L__BB0_2;
	add.s32 	%r40, %r3, %r1;
	cvta.to.global.u64 	%rd14, %rd7;
	mul.wide.s32 	%rd15, %r40, 4;
	add.s64 	%rd16, %rd14, %rd15;
	st.global.u32 	[%rd16], %r43;
$L__BB0_4:
	ret;

}


// ===== COMPILED SASS (sm_100) =====

	.target	sm_100

	.elftype	@"ET_EXEC"


//--------------------- .note.nv.tkinfo           --------------------------
	.section	.note.nv.tkinfo,"",@"SHT_NOTE"
	.sectionflags	@"SHF_NOTE_NV_TKINFO"
	.tkinfo
        /*0018*/ 	.word	0x00000002
        /*0030*/ 	.string	""
        /*0030*/ 	.string	"ptxas"
        /*0030*/ 	.string	"Cuda compilation tools, release 13.0, V13.0.88"
        /*0030*/ 	.string	"Build cuda_13.0.r13.0/compiler.36424714_0"
        /*0030*/ 	.string	"-arch sm_100 -m 64 "



//--------------------- .note.nv.cuinfo           --------------------------
	.section	.note.nv.cuinfo,"",@"SHT_NOTE"
	.sectionflags	@"SHF_NOTE_NV_CUINFO"
        /*0018*/ 	.short	0x0002
        /*001a*/ 	.short	0x0064
        /*001c*/ 	.short	0x0082
	.zero		2


//--------------------- .nv.info                  --------------------------
	.section	.nv.info,"",@"SHT_CUDA_INFO"
	.align	4


	//----- nvinfo : EIATTR_REGCOUNT
	.align		4
        /*0000*/ 	.byte	0x04, 0x2f
        /*0002*/ 	.short	(.L_10 - .L_9)
	.align		4
.L_9:
        /*0004*/ 	.word	index@(_Z17matrix_mul_kernelPiS_S_)
        /*0008*/ 	.word	0x00000020


	//----- nvinfo : EIATTR_FRAME_SIZE
	.align		4
.L_10:
        /*000c*/ 	.byte	0x04, 0x11
        /*000e*/ 	.short	(.L_12 - .L_11)
	.align		4
.L_11:
        /*0010*/ 	.word	index@(_Z17matrix_mul_kernelPiS_S_)
        /*0014*/ 	.word	0x00000000


	//----- nvinfo : EIATTR_MIN_STACK_SIZE
	.align		4
.L_12:
        /*0018*/ 	.byte	0x04, 0x12
        /*001a*/ 	.short	(.L_14 - .L_13)
	.align		4
.L_13:
        /*001c*/ 	.word	index@(_Z17matrix_mul_kernelPiS_S_)
        /*0020*/ 	.word	0x00000000
.L_14:


//--------------------- .nv.compat                --------------------------
	.section	.nv.compat,"",@"SHT_CUDA_COMPAT_INFO"
	.align	4
        /*0000*/ 	.byte	0x02, 0x09, 0x00, 0x00, 0x02, 0x02, 0x01, 0x00, 0x02, 0x05, 0x05, 0x00, 0x03, 0x07, 0x01, 0x01
        /*0010*/ 	.byte	0x02, 0x03, 0x00, 0x00, 0x02, 0x06, 0x01, 0x00, 0x04, 0x0b, 0x08, 0x00, 0x09, 0x00, 0x00, 0x00
        /*0020*/ 	.byte	0x00, 0x00, 0x00, 0x00


//--------------------- .nv.info._Z17matrix_mul_kernelPiS_S_ --------------------------
	.section	.nv.info._Z17matrix_mul_kernelPiS_S_,"",@"SHT_CUDA_INFO"
	.sectionflags	@""
	.align	4


	//----- nvinfo : EIATTR_CUDA_API_VERSION
	.align		4
        /*0000*/ 	.byte	0x04, 0x37
        /*0002*/ 	.short	(.L_16 - .L_15)
.L_15:
        /*0004*/ 	.word	0x00000082


	//----- nvinfo : EIATTR_KPARAM_INFO
	.align		4
.L_16:
        /*0008*/ 	.byte	0x04, 0x17
        /*000a*/ 	.short	(.L_18 - .L_17)
.L_17:
        /*000c*/ 	.word	0x00000000
        /*0010*/ 	.short	0x0002
        /*0012*/ 	.short	0x0010
        /*0014*/ 	.byte	0x00, 0xf5, 0x21, 0x00


	//----- nvinfo : EIATTR_KPARAM_INFO
	.align		4
.L_18:
        /*0018*/ 	.byte	0x04, 0x17
        /*001a*/ 	.short	(.L_20 - .L_19)
.L_19:
        /*001c*/ 	.word	0x00000000
        /*0020*/ 	.short	0x0001
        /*0022*/ 	.short	0x0008
        /*0024*/ 	.byte	0x00, 0xf5, 0x21, 0x00


	//----- nvinfo : EIATTR_KPARAM_INFO
	.align		4
.L_20:
        /*0028*/ 	.byte	0x04, 0x17
        /*002a*/ 	.short	(.L_22 - .L_21)
.L_21:
        /*002c*/ 	.word	0x00000000
        /*0030*/ 	.short	0x0000
        /*0032*/ 	.short	0x0000
        /*0034*/ 	.byte	0x00, 0xf5, 0x21, 0x00


	//----- nvinfo : EIATTR_SPARSE_MMA_MASK
	.align		4
.L_22:
        /*0038*/ 	.byte	0x03, 0x50
        /*003a*/ 	.short	0x0000


	//----- nvinfo : EIATTR_MAXREG_COUNT
	.align		4
        /*003c*/ 	.byte	0x03, 0x1b
        /*003e*/ 	.short	0x00ff


	//----- nvinfo : EIATTR_MERCURY_ISA_VERSION
	.align		4
        /*0040*/ 	.byte	0x03, 0x5f
        /*0042*/ 	.short	0x0101


	//----- nvinfo : EIATTR_VRC_CTA_INIT_COUNT
	.align		4
        /*0044*/ 	.byte	0x02, 0x4a
	.zero		1
	.zero		1


	//----- nvinfo : EIATTR_EXIT_INSTR_OFFSETS
	.align		4
        /*0048*/ 	.byte	0x04, 0x1c
        /*004a*/ 	.short	(.L_24 - .L_23)


	//   ....[0]....
.L_23:
        /*004c*/ 	.word	0x000000b0


	//   ....[1]....
        /*0050*/ 	.word	0x00000a60


	//----- nvinfo : EIATTR_CBANK_PARAM_SIZE
	.align		4
.L_24:
        /*0054*/ 	.byte	0x03, 0x19
        /*0056*/ 	.short	0x0018


	//----- nvinfo : EIATTR_PARAM_CBANK
	.align		4
        /*0058*/ 	.byte	0x04, 0x0a
        /*005a*/ 	.short	(.L_26 - .L_25)
	.align		4
.L_25:
        /*005c*/ 	.word	index@(.nv.constant0._Z17matrix_mul_kernelPiS_S_)
        /*0060*/ 	.short	0x0380
        /*0062*/ 	.short	0x0018


	//----- nvinfo : EIATTR_SW_WAR
	.align		4
.L_26:
        /*0064*/ 	.byte	0x04, 0x36
        /*0066*/ 	.short	(.L_28 - .L_27)
.L_27:
        /*0068*/ 	.word	0x00000008
.L_28:


//--------------------- .nv.callgraph             --------------------------
	.section	.nv.callgraph,"",@"SHT_CUDA_CALLGRAPH"
	.align	4
	.sectionentsize	8
	.align		4
        /*0000*/ 	.word	0x00000000
	.align		4
        /*0004*/ 	.word	0xffffffff
	.align		4
        /*0008*/ 	.word	0x00000000
	.align		4
        /*000c*/ 	.word	0xfffffffe
	.align		4
        /*0010*/ 	.word	0x00000000
	.align		4
        /*0014*/ 	.word	0xfffffffd
	.align		4
        /*0018*/ 	.word	0x00000000
	.align		4
        /*001c*/ 	.word	0xfffffffc


//--------------------- .nv.constant4             --------------------------
	.section	.nv.constant4,"a",@progbits
	.align	8
	.align		8
.nv.constant4:
        /*0000*/ 	.dword	precalc_xorwow_matrix
	.align		8
        /*0008*/ 	.dword	precalc_xorwow_offset_matrix
	.align		8
        /*0010*/ 	.dword	mrg32k3aM1
	.align		8
        /*0018*/ 	.dword	mrg32k3aM2
	.align		8
        /*0020*/ 	.dword	mrg32k3aM1SubSeq
	.align		8
        /*0028*/ 	.dword	mrg32k3aM2SubSeq
	.align		8
        /*0030*/ 	.dword	mrg32k3aM1Seq
	.align		8
        /*0038*/ 	.dword	mrg32k3aM2Seq


//--------------------- .nv.constant3             --------------------------
	.section	.nv.constant3,"a",@progbits
	.align	8
.nv.constant3:
	.type		__cr_lgamma_table,@object
	.size		__cr_lgamma_table,(.L_8 - __cr_lgamma_table)
__cr_lgamma_table:
        /*0000*/ 	.byte	0x00, 0x00, 0x00, 0x00, 0x00, 0x00, 0x00, 0x00, 0x00, 0x00, 0x00, 0x00, 0x00, 0x00, 0x00, 0x00
        /*0010*/ 	.byte	0xef, 0x39, 0xfa, 0xfe, 0x42, 0x2e, 0xe6, 0x3f, 0x02, 0x20, 0x2a, 0xfa, 0x0b, 0xab, 0xfc, 0x3f
        /*0020*/ 	.byte	0xf9, 0x2c, 0x92, 0x7c, 0xa7, 0x6c, 0x09, 0x40, 0xc9, 0x79, 0x44, 0x3c, 0x64, 0x26, 0x13, 0x40
        /*0030*/ 	.byte	0xca, 0x01, 0xcf, 0x3a, 0x27, 0x51, 0x1a, 0x40, 0x30, 0xcc, 0x2d, 0xf3, 0xe1, 0x0c, 0x21, 0x40
        /*0040*/ 	.byte	0x0d, 0xb7, 0xfc, 0x82, 0x8e, 0x35, 0x25, 0x40
.L_8:


//--------------------- .text._Z17matrix_mul_kernelPiS_S_ --------------------------
	.section	.text._Z17matrix_mul_kernelPiS_S_,"ax",@progbits
	.align	128
        .global         _Z17matrix_mul_kernelPiS_S_
        .type           _Z17matrix_mul_kernelPiS_S_,@function
        .size           _Z17matrix_mul_kernelPiS_S_,(.L_x_2 - _Z17matrix_mul_kernelPiS_S_)
        .other          _Z17matrix_mul_kernelPiS_S_,@"STO_CUDA_ENTRY STV_DEFAULT"
_Z17matrix_mul_kernelPiS_S_:
.text._Z17matrix_mul_kernelPiS_S_:
[----:B------:R-:W-:Y:S01]  /*0000*/  LDC R1, c[0x0][0x37c] ;  /* 0x0000df00ff017b82 */ /* 0x000fe20000000800 */
[----:B------:R-:W0:Y:S07]  /*0010*/  S2R R3, SR_TID.X ;  /* 0x0000000000037919 */ /* 0x000e2e0000002100 */
[----:B------:R-:W0:Y:S01]  /*0020*/  S2UR UR4, SR_CTAID.X ;  /* 0x00000000000479c3 */ /* 0x000e220000002500 */
[----:B------:R-:W1:Y:S07]  /*0030*/  S2R R2, SR_TID.Y ;  /* 0x0000000000027919 */ /* 0x000e6e0000002200 */
[----:B------:R-:W0:Y:S08]  /*0040*/  LDC R0, c[0x0][0x360] ;  /* 0x0000d800ff007b82 */ /* 0x000e300000000800 */
[----:B------:R-:W1:Y:S08]  /*0050*/  S2UR UR5, SR_CTAID.Y ;  /* 0x00000000000579c3 */ /* 0x000e700000002600 */
[----:B------:R-:W1:Y:S01]  /*0060*/  LDC R11, c[0x0][0x364] ;  /* 0x0000d900ff0b7b82 */ /* 0x000e620000000800 */
[----:B0-----:R-:W-:-:S05]  /*0070*/  IMAD R0, R0, UR4, R3 ;  /* 0x0000000400007c24 */ /* 0x001fca000f8e0203 */
[----:B------:R-:W-:Y:S01]  /*0080*/  ISETP.GT.AND P0, PT, R0, 0x3e7, PT ;  /* 0x000003e70000780c */ /* 0x000fe20003f04270 */
[----:B-1----:R-:W-:-:S05]  /*0090*/  IMAD R11, R11, UR5, R2 ;  /* 0x000000050b0b7c24 */ /* 0x002fca000f8e0202 */
[----:B------:R-:W-:-:S13]  /*00a0*/  ISETP.GT.U32.OR P0, PT, R11, 0x3e7, P0 ;  /* 0x000003e70b00780c */ /* 0x000fda0000704470 */
[----:B------:R-:W-:Y:S05]  /*00b0*/  @P0 EXIT ;  /* 0x000000000000094d */ /* 0x000fea0003800000 */
[----:B------:R-:W0:Y:S01]  /*00c0*/  LDC.64 R2, c[0x0][0x380] ;  /* 0x0000e000ff027b82 */ /* 0x000e220000000a00 */
[----:B------:R-:W1:Y:S01]  /*00d0*/  LDCU.64 UR4, c[0x0][0x388] ;  /* 0x00007100ff0477ac */ /* 0x000e620008000a00 */
[----:B------:R-:W-:Y:S02]  /*00e0*/  IMAD R11, R11, 0x3e8, RZ ;  /* 0x000003e80b0b7824 */ /* 0x000fe400078e02ff */
[----:B------:R-:W-:Y:S01]  /*00f0*/  HFMA2 R24, -RZ, RZ, 0, 0 ;  /* 0x00000000ff187431 */ /* 0x000fe200000001ff */
[----:B------:R-:W-:Y:S01]  /*0100*/  MOV R13, R0 ;  /* 0x00000000000d7202 */ /* 0x000fe20000000f00 */
[----:B------:R-:W2:Y:S01]  /*0110*/  LDCU.64 UR6, c[0x0][0x358] ;  /* 0x00006b00ff0677ac */ /* 0x000ea20008000a00 */
[----:B-1----:R-:W-:-:S04]  /*0120*/  UIADD3 UR4, UP0, UPT, UR4, 0x3e80, URZ ;  /* 0x00003e8004047890 */ /* 0x002fc8000ff1e0ff */
[----:B------:R-:W-:Y:S01]  /*0130*/  UIADD3.X UR5, UPT, UPT, URZ, UR5, URZ, UP0, !UPT ;  /* 0x00000005ff057290 */ /* 0x000fe200087fe4ff */
[----:B0-----:R-:W-:Y:S01]  /*0140*/  IMAD.WIDE.U32 R2, R11, 0x4, R2 ;  /* 0x000000040b027825 */ /* 0x001fe200078e0002 */
[----:B------:R-:W-:Y:S01]  /*0150*/  MOV R4, UR4 ;  /* 0x0000000400047c02 */ /* 0x000fe20008000f00 */
[----:B------:R-:W-:Y:S01]  /*0160*/  UMOV UR4, URZ ;  /* 0x000000ff00047c82 */ /* 0x000fe20008000000 */
[----:B------:R-:W-:Y:S02]  /*0170*/  IADD3 R7, P0, PT, R2, 0x10, RZ ;  /* 0x0000001002077810 */ /* 0x000fe40007f1e0ff */
[----:B------:R-:W-:Y:S02]  /*0180*/  MOV R5, UR5 ;  /* 0x0000000500057c02 */ /* 0x000fe40008000f00 */
[----:B--2---:R-:W-:-:S09]  /*0190*/  IADD3.X R3, PT, PT, RZ, R3, RZ, P0, !PT ;  /* 0x00000003ff037210 */ /* 0x004fd200007fe4ff */
.L_x_0:
[----:B------:R-:W-:Y:S01]  /*01a0*/  IMAD.WIDE R18, R13, 0x4, R4 ;  /* 0x000000040d127825 */ /* 0x000fe200078e0204 */
[----:B------:R-:W-:-:S04]  /*01b0*/  MOV R2, R7 ;  /* 0x0000000700027202 */ /* 0x000fc80000000f00 */
[----:B------:R-:W2:Y:S04]  /*01c0*/  LDG.E R14, desc[UR6][R18.64+-0x3e80] ;  /* 0xffc18006120e7981 */ /* 0x000ea8000c1e1900 */
[----:B------:R-:W2:Y:S04]  /*01d0*/  LDG.E R15, desc[UR6][R2.64+-0x10] ;  /* 0xfffff006020f7981 */ /* 0x000ea8000c1e1900 */
[----:B------:R-:W3:Y:S04]  /*01e0*/  LDG.E R7, desc[UR6][R2.64+-0xc] ;  /* 0xfffff40602077981 */ /* 0x000ee8000c1e1900 */
[----:B------:R-:W3:Y:S04]  /*01f0*/  LDG.E R6, desc[UR6][R18.64+-0x2ee0] ;  /* 0xffd1200612067981 */ /* 0x000ee8000c1e1900 */
[----:B------:R-:W4:Y:S04]  /*0200*/  LDG.E R8, desc[UR6][R2.64+-0x8] ;  /* 0xfffff80602087981 */ /* 0x000f28000c1e1900 */
[----:B------:R-:W4:Y:S04]  /*0210*/  LDG.E R9, desc[UR6][R18.64+-0x1f40] ;  /* 0xffe0c00612097981 */ /* 0x000f28000c1e1900 */
[----:B------:R-:W5:Y:S04]  /*0220*/  LDG.E R20, desc[UR6][R2.64+-0x4] ;  /* 0xfffffc0602147981 */ /* 0x000f68000c1e1900 */
[----:B------:R-:W5:Y:S04]  /*0230*/  LDG.E R25, desc[UR6][R18.64+-0xfa0] ;  /* 0xfff0600612197981 */ /* 0x000f68000c1e1900 */
[----:B------:R-:W5:Y:S04]  /*0240*/  LDG.E R16, desc[UR6][R2.64] ;  /* 0x0000000602107981 */ /* 0x000f68000c1e1900 */
[----:B------:R-:W5:Y:S04]  /*0250*/  LDG.E R23, desc[UR6][R18.64] ;  /* 0x0000000612177981 */ /* 0x000f68000c1e1900 */
[----:B------:R-:W5:Y:S04]  /*0260*/  LDG.E R12, desc[UR6][R2.64+0x4] ;  /* 0x00000406020c7981 */ /* 0x000f68000c1e1900 */
[----:B------:R-:W5:Y:S04]  /*0270*/  LDG.E R21, desc[UR6][R18.64+0xfa0] ;  /* 0x000fa00612157981 */ /* 0x000f68000c1e1900 */
[----:B------:R-:W5:Y:S04]  /*0280*/  LDG.E R10, desc[UR6][R2.64+0x8] ;  /* 0x00000806020a7981 */ /* 0x000f68000c1e1900 */
[----:B------:R-:W5:Y:S01]  /*0290*/  LDG.E R17, desc[UR6][R18.64+0x1f40] ;  /* 0x001f400612117981 */ /* 0x000f62000c1e1900 */
[----:B------:R-:W-:-:S03]  /*02a0*/  IADD3 R29, PT, PT, R13, 0x1f40, RZ ;  /* 0x00001f400d1d7810 */ /* 0x000fc60007ffe0ff */
[----:B------:R-:W5:Y:S04]  /*02b0*/  LDG.E R22, desc[UR6][R18.64+0x2ee0] ;  /* 0x002ee00612167981 */ /* 0x000f68000c1e1900 */
[----:B------:R-:W5:Y:S04]  /*02c0*/  LDG.E R27, desc[UR6][R2.64+0xc] ;  /* 0x00000c06021b7981 */ /* 0x000f68000c1e1900 */
[----:B------:R-:W5:Y:S01]  /*02d0*/  LDG.E R18, desc[UR6][R2.64+0x1c] ;  /* 0x00001c0602127981 */ /* 0x000f62000c1e1900 */
[----:B--2---:R-:W-:Y:S02]  /*02e0*/  IMAD R24, R15, R14, R24 ;  /* 0x0000000e0f187224 */ /* 0x004fe400078e0218 */
[----:B------:R-:W-:-:S05]  /*02f0*/  IMAD.WIDE R14, R29, 0x4, R4 ;  /* 0x000000041d0e7825 */ /* 0x000fca00078e0204 */
[----:B------:R-:W2:Y:S01]  /*0300*/  LDG.E R19, desc[UR6][R14.64+0xfa0] ;  /* 0x000fa0060e137981 */ /* 0x000ea2000c1e1900 */
[----:B---3--:R-:W-:-:S03]  /*0310*/  IMAD R24, R7, R6, R24 ;  /* 0x0000000607187224 */ /* 0x008fc600078e0218 */
[----:B------:R-:W3:Y:S04]  /*0320*/  LDG.E R6, desc[UR6][R2.64+0x10] ;  /* 0x0000100602067981 */ /* 0x000ee8000c1e1900 */
[----:B------:R-:W3:Y:S01]  /*0330*/  LDG.E R7, desc[UR6][R14.64+-0x3e80] ;  /* 0xffc180060e077981 */ /* 0x000ee2000c1e1900 */
[----:B----4-:R-:W-:-:S03]  /*0340*/  IMAD R24, R8, R9, R24 ;  /* 0x0000000908187224 */ /* 0x010fc600078e0218 */
[----:B------:R-:W4:Y:S04]  /*0350*/  LDG.E R8, desc[UR6][R2.64+0x14] ;  /* 0x0000140602087981 */ /* 0x000f28000c1e1900 */
[----:B------:R-:W4:Y:S01]  /*0360*/  LDG.E R9, desc[UR6][R14.64+-0x2ee0] ;  /* 0xffd120060e097981 */ /* 0x000f22000c1e1900 */
[----:B-----5:R-:W-:-:S03]  /*0370*/  IMAD R24, R20, R25, R24 ;  /* 0x0000001914187224 */ /* 0x020fc600078e0218 */
[----:B------:R-:W5:Y:S04]  /*0380*/  LDG.E R20, desc[UR6][R2.64+0x18] ;  /* 0x0000180602147981 */ /* 0x000f68000c1e1900 */
[----:B------:R-:W5:Y:S01]  /*0390*/  LDG.E R25, desc[UR6][R14.64+-0x1f40] ;  /* 0xffe0c0060e197981 */ /* 0x000f62000c1e1900 */
[----:B------:R-:W-:-:S03]  /*03a0*/  IMAD R16, R16, R23, R24 ;  /* 0x0000001710107224 */ /* 0x000fc600078e0218 */
[----:B------:R-:W2:Y:S01]  /*03b0*/  LDG.E R23, desc[UR6][R14.64+-0xfa0] ;  /* 0xfff060060e177981 */ /* 0x000ea2000c1e1900 */
[----:B------:R-:W-:-:S03]  /*03c0*/  IMAD R12, R12, R21, R16 ;  /* 0x000000150c0c7224 */ /* 0x000fc600078e0210 */
[----:B------:R-:W2:Y:S04]  /*03d0*/  LDG.E R16, desc[UR6][R2.64+0x20] ;  /* 0x0000200602107981 */ /* 0x000ea8000c1e1900 */
[----:B------:R-:W2:Y:S01]  /*03e0*/  LDG.E R21, desc[UR6][R14.64] ;  /* 0x000000060e157981 */ /* 0x000ea2000c1e1900 */
[----:B------:R-:W-:-:S03]  /*03f0*/  IMAD R24, R10, R17, R12 ;  /* 0x000000110a187224 */ /* 0x000fc600078e020c */
[----:B------:R-:W2:Y:S04]  /*0400*/  LDG.E R12, desc[UR6][R2.64+0x24] ;  /* 0x00002406020c7981 */ /* 0x000ea8000c1e1900 */
[----:B------:R-:W2:Y:S04]  /*0410*/  LDG.E R10, desc[UR6][R2.64+0x28] ;  /* 0x00002806020a7981 */ /* 0x000ea8000c1e1900 */
[----:B------:R-:W2:Y:S01]  /*0420*/  LDG.E R17, desc[UR6][R14.64+0x1f40] ;  /* 0x001f40060e117981 */ /* 0x000ea2000c1e1900 */
[----:B------:R-:W-:Y:S01]  /*0430*/  IMAD R24, R27, R22, R24 ;  /* 0x000000161b187224 */ /* 0x000fe200078e0218 */
[----:B------:R-:W-:-:S02]  /*0440*/  IADD3 R27, PT, PT, R13, 0x3e80, RZ ;  /* 0x00003e800d1b7810 */ /* 0x000fc40007ffe0ff */
[----:B------:R-:W2:Y:S04]  /*0450*/  LDG.E R22, desc[UR6][R14.64+0x2ee0] ;  /* 0x002ee0060e167981 */ /* 0x000ea8000c1e1900 */
[----:B------:R-:W2:Y:S01]  /*0460*/  LDG.E R14, desc[UR6][R2.64+0x48] ;  /* 0x00004806020e7981 */ /* 0x000ea2000c1e1900 */
[----:B---3--:R-:W-:Y:S02]  /*0470*/  IMAD R24, R6, R7, R24 ;  /* 0x0000000706187224 */ /* 0x008fe400078e0218 */
[----:B------:R-:W-:Y:S02]  /*0480*/  IMAD.WIDE R6, R27, 0x4, R4 ;  /* 0x000000041b067825 */ /* 0x000fe400078e0204 */
[----:B------:R-:W3:Y:S02]  /*0490*/  LDG.E R27, desc[UR6][R2.64+0x2c] ;  /* 0x00002c06021b7981 */ /* 0x000ee4000c1e1900 */
[----:B----4-:R-:W-:-:S02]  /*04a0*/  IMAD R24, R8, R9, R24 ;  /* 0x0000000908187224 */ /* 0x010fc400078e0218 */
[----:B------:R-:W4:Y:S04]  /*04b0*/  LDG.E R15, desc[UR6][R6.64] ;  /* 0x00000006060f7981 */ /* 0x000f28000c1e1900 */
[----:B------:R-:W4:Y:S04]  /*04c0*/  LDG.E R8, desc[UR6][R2.64+0x30] ;  /* 0x0000300602087981 */ /* 0x000f28000c1e1900 */
[----:B------:R-:W4:Y:S01]  /*04d0*/  LDG.E R9, desc[UR6][R6.64+-0x3e80] ;  /* 0xffc1800606097981 */ /* 0x000f22000c1e1900 */
[----:B-----5:R-:W-:-:S03]  /*04e0*/  IMAD R24, R20, R25, R24 ;  /* 0x0000001914187224 */ /* 0x020fc600078e0218 */
[----:B------:R-:W5:Y:S01]  /*04f0*/  LDG.E R20, desc[UR6][R2.64+0x34] ;  /* 0x0000340602147981 */ /* 0x000f62000c1e1900 */
[----:B--2---:R-:W-:-:S03]  /*0500*/  IMAD R24, R18, R23, R24 ;  /* 0x0000001712187224 */ /* 0x004fc600078e0218 */
[----:B------:R-:W5:Y:S04]  /*0510*/  LDG.E R25, desc[UR6][R6.64+-0x2ee0] ;  /* 0xffd1200606197981 */ /* 0x000f68000c1e1900 */
[----:B------:R-:W2:Y:S01]  /*0520*/  LDG.E R18, desc[UR6][R2.64+0x38] ;  /* 0x0000380602127981 */ /* 0x000ea2000c1e1900 */
[----:B------:R-:W-:-:S03]  /*0530*/  IMAD R24, R16, R21, R24 ;  /* 0x0000001510187224 */ /* 0x000fc600078e0218 */
[----:B------:R-:W2:Y:S01]  /*0540*/  LDG.E R23, desc[UR6][R6.64+-0x1f40] ;  /* 0xffe0c00606177981 */ /* 0x000ea2000c1e1900 */
[----:B------:R-:W-:-:S03]  /*0550*/  IMAD R19, R12, R19, R24 ;  /* 0x000000130c137224 */ /* 0x000fc600078e0218 */
[----:B------:R-:W2:Y:S04]  /*0560*/  LDG.E R16, desc[UR6][R2.64+0x3c] ;  /* 0x00003c0602107981 */ /* 0x000ea8000c1e1900 */
[----:B------:R-:W2:Y:S04]  /*0570*/  LDG.E R21, desc[UR6][R6.64+-0xfa0] ;  /* 0xfff0600606157981 */ /* 0x000ea8000c1e1900 */
[----:B------:R-:W2:Y:S01]  /*0580*/  LDG.E R12, desc[UR6][R2.64+0x40] ;  /* 0x00004006020c7981 */ /* 0x000ea2000c1e1900 */
[----:B------:R-:W-:-:S03]  /*0590*/  IMAD R24, R10, R17, R19 ;  /* 0x000000110a187224 */ /* 0x000fc600078e0213 */
[----:B------:R-:W2:Y:S04]  /*05a0*/  LDG.E R19, desc[UR6][R2.64+0x44] ;  /* 0x0000440602137981 */ /* 0x000ea8000c1e1900 */
[----:B------:R-:W2:Y:S04]  /*05b0*/  LDG.E R10, desc[UR6][R6.64+0xfa0] ;  /* 0x000fa006060a7981 */ /* 0x000ea8000c1e1900 */
[----:B------:R-:W2:Y:S01]  /*05c0*/  LDG.E R17, desc[UR6][R6.64+0x1f40] ;  /* 0x001f400606117981 */ /* 0x000ea2000c1e1900 */
[----:B------:R-:W-:Y:S01]  /*05d0*/  IADD3 R29, PT, PT, R13, 0x5dc0, RZ ;  /* 0x00005dc00d1d7810 */ /* 0x000fe20007ffe0ff */
[----:B---3--:R-:W-:-:S02]  /*05e0*/  IMAD R24, R27, R22, R24 ;  /* 0x000000161b187224 */ /* 0x008fc400078e0218 */
[----:B------:R-:W3:Y:S04]  /*05f0*/  LDG.E R22, desc[UR6][R6.64+0x2ee0] ;  /* 0x002ee00606167981 */ /* 0x000ee8000c1e1900 */
[----:B------:R-:W3:Y:S04]  /*0600*/  LDG.E R27, desc[UR6][R2.64+0x4c] ;  /* 0x00004c06021b7981 */ /* 0x000ee8000c1e1900 */
[----:B------:R-:W3:Y:S01]  /*0610*/  LDG.E R7, desc[UR6][R2.64+0x58] ;  /* 0x0000580602077981 */ /* 0x000ee2000c1e1900 */
[----:B----4-:R-:W-:Y:S02]  /*0620*/  IMAD R24, R8, R9, R24 ;  /* 0x0000000908187224 */ /* 0x010fe400078e0218 */
[----:B------:R-:W-:-:S02]  /*0630*/  IMAD.WIDE R8, R29, 0x4, R4 ;  /* 0x000000041d087825 */ /* 0x000fc400078e0204 */
[----:B------:R-:W4:Y:S02]  /*0640*/  LDG.E R29, desc[UR6][R2.64+0x64] ;  /* 0x00006406021d7981 */ /* 0x000f24000c1e1900 */
[----:B-----5:R-:W-:Y:S02]  /*0650*/  IMAD R24, R20, R25, R24 ;  /* 0x0000001914187224 */ /* 0x020fe400078e0218 */
[----:B------:R-:W5:Y:S04]  /*0660*/  LDG.E R6, desc[UR6][R8.64+-0x1f40] ;  /* 0xffe0c00608067981 */ /* 0x000f68000c1e1900 */
[----:B------:R-:W4:Y:S04]  /*0670*/  LDG.E R25, desc[UR6][R2.64+0x50] ;  /* 0x0000500602197981 */ /* 0x000f28000c1e1900 */
[----:B------:R-:W4:Y:S01]  /*0680*/  LDG.E R20, desc[UR6][R8.64+-0x3e80] ;  /* 0xffc1800608147981 */ /* 0x000f22000c1e1900 */
[----:B--2---:R-:W-:-:S03]  /*0690*/  IMAD R24, R18, R23, R24 ;  /* 0x0000001712187224 */ /* 0x004fc600078e0218 */
[----:B------:R-:W2:Y:S04]  /*06a0*/  LDG.E R23, desc[UR6][R2.64+0x54] ;  /* 0x0000540602177981 */ /* 0x000ea8000c1e1900 */
[----:B------:R-:W2:Y:S01]  /*06b0*/  LDG.E R18, desc[UR6][R8.64+-0x2ee0] ;  /* 0xffd1200608127981 */ /* 0x000ea2000c1e1900 */
[----:B------:R-:W-:-:S03]  /*06c0*/  IMAD R16, R16, R21, R24 ;  /* 0x0000001510107224 */ /* 0x000fc600078e0218 */
[----:B------:R-:W5:Y:S01]  /*06d0*/  LDG.E R21, desc[UR6][R8.64+-0xfa0] ;  /* 0xfff0600608157981 */ /* 0x000f62000c1e1900 */
[----:B------:R-:W-:-:S03]  /*06e0*/  IMAD R15, R12, R15, R16 ;  /* 0x0000000f0c0f7224 */ /* 0x000fc600078e0210 */
[----:B------:R-:W5:Y:S01]  /*06f0*/  LDG.E R12, desc[UR6][R2.64+0x5c] ;  /* 0x00005c06020c7981 */ /* 0x000f62000c1e1900 */
[----:B------:R-:W-:-:S03]  /*0700*/  IMAD R15, R19, R10, R15 ;  /* 0x0000000a130f7224 */ /* 0x000fc600078e020f */
[----:B------:R-:W5:Y:S04]  /*0710*/  LDG.E R24, desc[UR6][R8.64+0xfa0] ;  /* 0x000fa00608187981 */ /* 0x000f68000c1e1900 */
[----:B------:R-:W5:Y:S04]  /*0720*/  LDG.E R19, desc[UR6][R2.64+0x60] ;  /* 0x0000600602137981 */ /* 0x000f68000c1e1900 */
[----:B------:R-:W5:Y:S01]  /*0730*/  LDG.E R10, desc[UR6][R8.64] ;  /* 0x00000006080a7981 */ /* 0x000f62000c1e1900 */
[----:B------:R-:W-:-:S03]  /*0740*/  IMAD R14, R14, R17, R15 ;  /* 0x000000110e0e7224 */ /* 0x000fc600078e020f */
[----:B------:R-:W5:Y:S04]  /*0750*/  LDG.E R17, desc[UR6][R2.64+0x68] ;  /* 0x0000680602117981 */ /* 0x000f68000c1e1900 */
[----:B------:R-:W5:Y:S01]  /*0760*/  LDG.E R16, desc[UR6][R8.64+0x1f40] ;  /* 0x001f400608107981 */ /* 0x000f62000c1e1900 */
[----:B------:R-:W-:Y:S01]  /*0770*/  IADD3 R15, PT, PT, R13, 0x7d00, RZ ;  /* 0x00007d000d0f7810 */ /* 0x000fe20007ffe0ff */
[----:B---3--:R-:W-:Y:S02]  /*0780*/  IMAD R14, R27, R22, R14 ;  /* 0x000000161b0e7224 */ /* 0x008fe400078e020e */
[----:B------:R-:W3:Y:S04]  /*0790*/  LDG.E R22, desc[UR6][R8.64+0x2ee0] ;  /* 0x002ee00608167981 */ /* 0x000ee8000c1e1900 */
[----:B------:R-:W3:Y:S01]  /*07a0*/  LDG.E R8, desc[UR6][R2.64+0x78] ;  /* 0x0000780602087981 */ /* 0x000ee2000c1e1900 */
[----:B----4-:R-:W-:-:S02]  /*07b0*/  IMAD R20, R25, R20, R14 ;  /* 0x0000001419147224 */ /* 0x010fc400078e020e */
[----:B------:R-:W-:Y:S01]  /*07c0*/  IMAD.WIDE R14, R15, 0x4, R4 ;  /* 0x000000040f0e7825 */ /* 0x000fe200078e0204 */
[----:B------:R-:W3:Y:S04]  /*07d0*/  LDG.E R25, desc[UR6][R2.64+0x6c] ;  /* 0x00006c0602197981 */ /* 0x000ee8000c1e1900 */
[----:B------:R-:W4:Y:S01]  /*07e0*/  LDG.E R9, desc[UR6][R14.64+-0x1f40] ;  /* 0xffe0c0060e097981 */ /* 0x000f22000c1e1900 */
[----:B--2---:R-:W-:-:S03]  /*07f0*/  IMAD R20, R23, R18, R20 ;  /* 0x0000001217147224 */ /* 0x004fc600078e0214 */
[----:B------:R-:W2:Y:S01]  /*0800*/  LDG.E R18, desc[UR6][R2.64+0x70] ;  /* 0x0000700602127981 */ /* 0x000ea2000c1e1900 */
[----:B-----5:R-:W-:-:S03]  /*0810*/  IMAD R20, R7, R6, R20 ;  /* 0x0000000607147224 */ /* 0x020fc600078e0214 */
[----:B------:R-:W2:Y:S01]  /*0820*/  LDG.E R23, desc[UR6][R14.64+-0x3e80] ;  /* 0xffc180060e177981 */ /* 0x000ea2000c1e1900 */
[----:B------:R-:W-:-:S03]  /*0830*/  IMAD R12, R12, R21, R20 ;  /* 0x000000150c0c7224 */ /* 0x000fc600078e0214 */
[----:B------:R-:W5:Y:S04]  /*0840*/  LDG.E R6, desc[UR6][R2.64+0x74] ;  /* 0x0000740602067981 */ /* 0x000f68000c1e1900 */
[----:B------:R-:W5:Y:S04]  /*0850*/  LDG.E R7, desc[UR6][R14.64+-0x2ee0] ;  /* 0xffd120060e077981 */ /* 0x000f68000c1e1900 */
[----:B------:R-:W4:Y:S01]  /*0860*/  LDG.E R21, desc[UR6][R14.64] ;  /* 0x000000060e157981 */ /* 0x000f22000c1e1900 */
[----:B------:R-:W-:-:S03]  /*0870*/  IMAD R12, R19, R10, R12 ;  /* 0x0000000a130c7224 */ /* 0x000fc600078e020c */
[----:B------:R-:W4:Y:S01]  /*0880*/  LDG.E R10, desc[UR6][R2.64+0x7c] ;  /* 0x00007c06020a7981 */ /* 0x000f22000c1e1900 */
[----:B------:R-:W-:-:S03]  /*0890*/  IMAD R24, R29, R24, R12 ;  /* 0x000000181d187224 */ /* 0x000fc600078e020c */
[----:B------:R-:W4:Y:S01]  /*08a0*/  LDG.E R19, desc[UR6][R14.64+-0xfa0] ;  /* 0xfff060060e137981 */ /* 0x000f22000c1e1900 */
[----:B------:R-:W-:-:S03]  /*08b0*/  IMAD R26, R17, R16, R24 ;  /* 0x00000010111a7224 */ /* 0x000fc600078e0218 */
[----:B------:R-:W4:Y:S04]  /*08c0*/  LDG.E R12, desc[UR6][R2.64+0x80] ;  /* 0x00008006020c7981 */ /* 0x000f28000c1e1900 */
[----:B------:R-:W4:Y:S04]  /*08d0*/  LDG.E R17, desc[UR6][R2.64+0x84] ;  /* 0x0000840602117981 */ /* 0x000f28000c1e1900 */
[----:B------:R-:W4:Y:S04]  /*08e0*/  LDG.E R20, desc[UR6][R14.64+0xfa0] ;  /* 0x000fa0060e147981 */ /* 0x000f28000c1e1900 */
[----:B------:R-:W4:Y:S04]  /*08f0*/  LDG.E R16, desc[UR6][R14.64+0x1f40] ;  /* 0x001f40060e107981 */ /* 0x000f28000c1e1900 */
[----:B------:R-:W4:Y:S04]  /*0900*/  LDG.E R29, desc[UR6][R2.64+0x88] ;  /* 0x00008806021d7981 */ /* 0x000f28000c1e1900 */
[----:B------:R-:W4:Y:S04]  /*0910*/  LDG.E R27, desc[UR6][R14.64+0x2ee0] ;  /* 0x002ee0060e1b7981 */ /* 0x000f28000c1e1900 */
[----:B------:R0:W4:Y:S01]  /*0920*/  LDG.E R24, desc[UR6][R2.64+0x8c] ;  /* 0x00008c0602187981 */ /* 0x000122000c1e1900 */
[----:B------:R-:W-:-:S04]  /*0930*/  UIADD3 UR4, UPT, UPT, UR4, 0x28, URZ ;  /* 0x0000002804047890 */ /* 0x000fc8000fffe0ff */
[----:B------:R-:W-:Y:S01]  /*0940*/  UISETP.NE.AND UP0, UPT, UR4, 0x3e8, UPT ;  /* 0x000003e80400788c */ /* 0x000fe2000bf05270 */
[----:B------:R-:W-:Y:S01]  /*0950*/  IADD3 R13, PT, PT, R13, 0x9c40, RZ ;  /* 0x00009c400d0d7810 */ /* 0x000fe20007ffe0ff */
[----:B---3--:R-:W-:-:S04]  /*0960*/  IMAD R22, R25, R22, R26 ;  /* 0x0000001619167224 */ /* 0x008fc800078e021a */
[----:B--2---:R-:W-:-:S04]  /*0970*/  IMAD R18, R18, R23, R22 ;  /* 0x0000001712127224 */ /* 0x004fc800078e0216 */
[----:B-----5:R-:W-:-:S04]  /*0980*/  IMAD R6, R6, R7, R18 ;  /* 0x0000000706067224 */ /* 0x020fc800078e0212 */
[----:B----4-:R-:W-:-:S04]  /*0990*/  IMAD R6, R8, R9, R6 ;  /* 0x0000000908067224 */ /* 0x010fc800078e0206 */
[----:B------:R-:W-:-:S04]  /*09a0*/  IMAD R6, R10, R19, R6 ;  /* 0x000000130a067224 */ /* 0x000fc800078e0206 */
[----:B------:R-:W-:Y:S01]  /*09b0*/  IMAD R6, R12, R21, R6 ;  /* 0x000000150c067224 */ /* 0x000fe200078e0206 */
[----:B------:R-:W-:-:S03]  /*09c0*/  IADD3 R7, P0, PT, R2, 0xa0, RZ ;  /* 0x000000a002077810 */ /* 0x000fc60007f1e0ff */
[----:B------:R-:W-:Y:S01]  /*09d0*/  IMAD R6, R17, R20, R6 ;  /* 0x0000001411067224 */ /* 0x000fe200078e0206 */
[----:B0-----:R-:W-:-:S03]  /*09e0*/  IADD3.X R3, PT, PT, RZ, R3, RZ, P0, !PT ;  /* 0x00000003ff037210 */ /* 0x001fc600007fe4ff */
[----:B------:R-:W-:-:S04]  /*09f0*/  IMAD R6, R29, R16, R6 ;  /* 0x000000101d067224 */ /* 0x000fc800078e0206 */
[----:B------:R-:W-:Y:S01]  /*0a00*/  IMAD R24, R24, R27, R6 ;  /* 0x0000001b18187224 */ /* 0x000fe200078e0206 */
[----:B------:R-:W-:Y:S06]  /*0a10*/  BRA.U UP0, `(.L_x_0) ;  /* 0xfffffff500e07547 */ /* 0x000fec000b83ffff */
[----:B------:R-:W0:Y:S01]  /*0a20*/  LDC.64 R2, c[0x0][0x390] ;  /* 0x0000e400ff027b82 */ /* 0x000e220000000a00 */
[----:B------:R-:W-:-:S05]  /*0a30*/  IADD3 R11, PT, PT, R0, R11, RZ ;  /* 0x0000000b000b7210 */ /* 0x000fca0007ffe0ff */
[----:B0-----:R-:W-:-:S05]  /*0a40*/  IMAD.WIDE R2, R11, 0x4, R2 ;  /* 0x000000040b027825 */ /* 0x001fca00078e0202 */
[----:B------:R-:W-:Y:S01]  /*0a50*/  STG.E desc[UR6][R2.64], R24 ;  /* 0x0000001802007986 */ /* 0x000fe2000c101906 */
[----:B------:R-:W-:Y:S05]  /*0a60*/  EXIT ;  /* 0x000000000000794d */ /* 0x000fea0003800000 */
.L_x_1:
[----:B------:R-:W-:-:S00]  /*0a70*/  BRA `(.L_x_1) ;  /* 0xfffffffc00fc7947 */ /* 0x000fc0000383ffff */
[----:B------:R-:W-:-:S00]  /*0a80*/  NOP ;  /* 0x0000000000007918 */ /* 0x000fc00000000000 */
[----:B------:R-:W-:-:S00]  /*0a90*/  NOP ;  /* 0x0000000000007918 */ /* 0x000fc00000000000 */
[----:B------:R-:W-:-:S00]  /*0aa0*/  NOP ;  /* 0x0000000000007918 */ /* 0x000fc00000000000 */
[----:B------:R-:W-:-:S00]  /*0ab0*/  NOP ;  /* 0x0000000000007918 */ /* 0x000fc00000000000 */
[----:B------:R-:W-:-:S00]  /*0ac0*/  NOP ;  /* 0x0000000000007918 */ /* 0x000fc00000000000 */
[----:B------:R-:W-:-:S00]  /*0ad0*/  NOP ;  /* 0x0000000000007918 */ /* 0x000fc00000000000 */
[----:B------:R-:W-:-:S00]  /*0ae0*/  NOP ;  /* 0x0000000000007918 */ /* 0x000fc00000000000 */
[----:B------:R-:W-:-:S00]  /*0af0*/  NOP ;  /* 0x0000000000007918 */ /* 0x000fc00000000000 */
.L_x_2:


//--------------------- .nv.global.init           --------------------------
	.section	.nv.global.init,"aw",@progbits
	.align	4
.nv.global.init:
	.type		mrg32k3aM1SubSeq,@object
	.size		mrg32k3aM1SubSeq,(mrg32k3aM2SubSeq - mrg32k3aM1SubSeq)
mrg32k3aM1SubSeq:
        /*0000*/ 	.byte	0x0b, 0xcc, 0xee, 0x04, 0x73, 0x29, 0x8b, 0x6f, 0xf6, 0x53, 0x03, 0xf6, 0x23, 0xf6, 0xea, 0xda
        /* <DEDUP_REMOVED lines=125> */
	.type		mrg32k3aM2SubSeq,@object
	.size		mrg32k3aM2SubSeq,(mrg32k3aM1 - mrg32k3aM2SubSeq)
mrg32k3aM2SubSeq:
        /* <DEDUP_REMOVED lines=126> */
	.type		mrg32k3aM1,@object
	.size		mrg32k3aM1,(mrg32k3aM1Seq - mrg32k3aM1)
mrg32k3aM1:
        /* <DEDUP_REMOVED lines=144> */
	.type		mrg32k3aM1Seq,@object
	.size		mrg32k3aM1Seq,(mrg32k3aM2 - mrg32k3aM1Seq)
mrg32k3aM1Seq:
        /* <DEDUP_REMOVED lines=144> */
	.type		mrg32k3aM2,@object
	.size		mrg32k3aM2,(mrg32k3aM2Seq - mrg32k3aM2)
mrg32k3aM2:
        /* <DEDUP_REMOVED lines=144> */
	.type		mrg32k3aM2Seq,@object
	.size		mrg32k3aM2Seq,(precalc_xorwow_matrix - mrg32k3aM2Seq)
mrg32k3aM2Seq:
        /* <DEDUP_REMOVED lines=144> */
	.type		precalc_xorwow_matrix,@object
	.size		precalc_xorwow_matrix,(precalc_xorwow_offset_matrix - precalc_xorwow_matrix)
precalc_xorwow_matrix:
        /* <DEDUP_REMOVED lines=6400> */
	.type		precalc_xorwow_offset_matrix,@object
	.size		precalc_xorwow_offset_matrix,(.L_1 - precalc_xorwow_offset_matrix)
precalc_xorwow_offset_matrix:
        /* <DEDUP_REMOVED lines=6400> */
.L_1:


//--------------------- .nv.shared.reserved.0     --------------------------
	.section	.nv.shared.reserved.0,"aw",@nobits
	.weak		__nv_reservedSMEM_offset_0_alias
	.size		__nv_reservedSMEM_offset_0_alias, 0, 64
	.other		__nv_reservedSMEM_offset_0_alias,@"STO_CUDA_RESERVED_SHARED STV_DEFAULT"
__nv_reservedSMEM_offset_0_alias:
	.zero		0
	.zero		64


//--------------------- .nv.constant0._Z17matrix_mul_kernelPiS_S_ --------------------------
	.section	.nv.constant0._Z17matrix_mul_kernelPiS_S_,"a",@progbits
	.sectionflags	@""
	.align	4
.nv.constant0._Z17matrix_mul_kernelPiS_S_:
	.zero		920


//--------------------- SYMBOLS --------------------------

	.type		.nv.reservedSmem.offset0,@object
	.size		.nv.reservedSmem.offset0,0x4
